//
// Generated by NVIDIA NVVM Compiler
//
// Compiler Build ID: CL-36424714
// Cuda compilation tools, release 13.0, V13.0.88
// Based on NVVM 20.0.0
//

.version 9.0
.target sm_100
.address_size 64

	// .globl	_Z6kernelPi

.visible .entry _Z6kernelPi(
	.param .u64 .ptr .align 1 _Z6kernelPi_param_0
)
{
	.reg .pred 	%p<13>;
	.reg .b32 	%r<28>;
	.reg .b32 	%f<68>;
	.reg .b64 	%rd<5>;

	ld.param.u64 	%rd1, [_Z6kernelPi_param_0];
	mov.u32 	%r7, %ctaid.x;
	mov.u32 	%r8, %ntid.x;
	mov.u32 	%r9, %tid.x;
	mad.lo.s32 	%r1, %r7, %r8, %r9;
	mov.u32 	%r10, %ctaid.y;
	mov.u32 	%r11, %ntid.y;
	mov.u32 	%r12, %tid.y;
	mad.lo.s32 	%r13, %r10, %r11, %r12;
	setp.gt.s32 	%p1, %r1, 999;
	setp.gt.u32 	%p2, %r13, 999;
	or.pred  	%p3, %p1, %p2;
	@%p3 bra 	$L__BB0_12;
	mad.lo.s32 	%r3, %r13, 1000, %r1;
	sub.s32 	%r15, 500, %r1;
	cvt.rn.f32.s32 	%f35, %r15;
	mul.f32 	%f36, %f35, 0f3FC00000;
	div.rn.f32 	%f67, %f36, 0f43FA0000;
	sub.s32 	%r16, 500, %r13;
	cvt.rn.f32.s32 	%f37, %r16;
	mul.f32 	%f38, %f37, 0f3FC00000;
	div.rn.f32 	%f66, %f38, 0f43FA0000;
	mov.b32 	%r26, 0;
	bra.uni 	$L__BB0_10;
$L__BB0_2:
	sub.f32 	%f44, %f33, %f34;
	add.f32 	%f3, %f44, 0fBF4CCCCD;
	add.f32 	%f45, %f31, %f31;
	fma.rn.f32 	%f4, %f45, %f32, 0f3E1FBE77;
	mul.f32 	%f5, %f3, %f3;
	mul.f32 	%f6, %f4, %f4;
	add.f32 	%f46, %f6, %f5;
	setp.gt.f32 	%p5, %f46, 0f447A0000;
	@%p5 bra 	$L__BB0_11;
	sub.f32 	%f47, %f5, %f6;
	add.f32 	%f7, %f47, 0fBF4CCCCD;
	add.f32 	%f48, %f3, %f3;
	fma.rn.f32 	%f8, %f48, %f4, 0f3E1FBE77;
	mul.f32 	%f9, %f7, %f7;
	mul.f32 	%f10, %f8, %f8;
	add.f32 	%f49, %f10, %f9;
	setp.gt.f32 	%p6, %f49, 0f447A0000;
	@%p6 bra 	$L__BB0_11;
	sub.f32 	%f50, %f9, %f10;
	add.f32 	%f11, %f50, 0fBF4CCCCD;
	add.f32 	%f51, %f7, %f7;
	fma.rn.f32 	%f12, %f51, %f8, 0f3E1FBE77;
	mul.f32 	%f13, %f11, %f11;
	mul.f32 	%f14, %f12, %f12;
	add.f32 	%f52, %f14, %f13;
	setp.gt.f32 	%p7, %f52, 0f447A0000;
	@%p7 bra 	$L__BB0_11;
	sub.f32 	%f53, %f13, %f14;
	add.f32 	%f15, %f53, 0fBF4CCCCD;
	add.f32 	%f54, %f11, %f11;
	fma.rn.f32 	%f16, %f54, %f12, 0f3E1FBE77;
	mul.f32 	%f17, %f15, %f15;
	mul.f32 	%f18, %f16, %f16;
	add.f32 	%f55, %f18, %f17;
	setp.gt.f32 	%p8, %f55, 0f447A0000;
	@%p8 bra 	$L__BB0_11;
	sub.f32 	%f56, %f17, %f18;
	add.f32 	%f19, %f56, 0fBF4CCCCD;
	add.f32 	%f57, %f15, %f15;
	fma.rn.f32 	%f20, %f57, %f16, 0f3E1FBE77;
	mul.f32 	%f21, %f19, %f19;
	mul.f32 	%f22, %f20, %f20;
	add.f32 	%f58, %f22, %f21;
	setp.gt.f32 	%p9, %f58, 0f447A0000;
	@%p9 bra 	$L__BB0_11;
	sub.f32 	%f59, %f21, %f22;
	add.f32 	%f23, %f59, 0fBF4CCCCD;
	add.f32 	%f60, %f19, %f19;
	fma.rn.f32 	%f24, %f60, %f20, 0f3E1FBE77;
	mul.f32 	%f25, %f23, %f23;
	mul.f32 	%f26, %f24, %f24;
	add.f32 	%f61, %f26, %f25;
	setp.gt.f32 	%p10, %f61, 0f447A0000;
	@%p10 bra 	$L__BB0_11;
	sub.f32 	%f62, %f25, %f26;
	add.f32 	%f67, %f62, 0fBF4CCCCD;
	add.f32 	%f63, %f23, %f23;
	fma.rn.f32 	%f66, %f63, %f24, 0f3E1FBE77;
	mul.f32 	%f64, %f67, %f67;
	fma.rn.f32 	%f65, %f66, %f66, %f64;
	setp.gt.f32 	%p11, %f65, 0f447A0000;
	@%p11 bra 	$L__BB0_11;
	add.s32 	%r26, %r26, 8;
	setp.eq.s32 	%p12, %r26, 200;
	mov.b32 	%r27, 1;
	@%p12 bra 	$L__BB0_11;
$L__BB0_10:
	mul.f32 	%f39, %f67, %f67;
	mul.f32 	%f40, %f66, %f66;
	sub.f32 	%f41, %f39, %f40;
	add.f32 	%f31, %f41, 0fBF4CCCCD;
	add.f32 	%f42, %f67, %f67;
	fma.rn.f32 	%f32, %f42, %f66, 0f3E1FBE77;
	mul.f32 	%f33, %f31, %f31;
	mul.f32 	%f34, %f32, %f32;
	add.f32 	%f43, %f34, %f33;
	setp.leu.f32 	%p4, %f43, 0f447A0000;
	mov.b32 	%r27, 0;
	@%p4 bra 	$L__BB0_2;
$L__BB0_11:
	cvta.to.global.u64 	%rd2, %rd1;
	mul.wide.s32 	%rd3, %r3, 4;
	add.s64 	%rd4, %rd2, %rd3;
	st.global.u32 	[%rd4], %r27;
$L__BB0_12:
	ret;

}


// ===== COMPILED SASS (sm_100) =====

	.target	sm_100

	.elftype	@"ET_EXEC"


//--------------------- .note.nv.tkinfo           --------------------------
	.section	.note.nv.tkinfo,"",@"SHT_NOTE"
	.sectionflags	@"SHF_NOTE_NV_TKINFO"
	.tkinfo
        /*0018*/ 	.word	0x00000002
        /*0030*/ 	.string	""
        /*0030*/ 	.string	"ptxas"
        /*0030*/ 	.string	"Cuda compilation tools, release 13.0, V13.0.88"
        /*0030*/ 	.string	"Build cuda_13.0.r13.0/compiler.36424714_0"
        /*0030*/ 	.string	"-arch sm_100 -m 64 "



//--------------------- .note.nv.cuinfo           --------------------------
	.section	.note.nv.cuinfo,"",@"SHT_NOTE"
	.sectionflags	@"SHF_NOTE_NV_CUINFO"
        /*0018*/ 	.short	0x0002
        /*001a*/ 	.short	0x0064
        /*001c*/ 	.short	0x0082
	.zero		2


//--------------------- .nv.info                  --------------------------
	.section	.nv.info,"",@"SHT_CUDA_INFO"
	.align	4


	//----- nvinfo : EIATTR_REGCOUNT
	.align		4
        /*0000*/ 	.byte	0x04, 0x2f
        /*0002*/ 	.short	(.L_1 - .L_0)
	.align		4
.L_0:
        /*0004*/ 	.word	index@(_Z6kernelPi)
        /*0008*/ 	.word	0x00000012


	//----- nvinfo : EIATTR_FRAME_SIZE
	.align		4
.L_1:
        /*000c*/ 	.byte	0x04, 0x11
        /*000e*/ 	.short	(.L_3 - .L_2)
	.align		4
.L_2:
        /*0010*/ 	.word	index@($__internal_0_$__cuda_sm3x_div_rn_noftz_f32_slowpath)
        /*0014*/ 	.word	0x00000000


	//----- nvinfo : EIATTR_FRAME_SIZE
	.align		4
.L_3:
        /*0018*/ 	.byte	0x04, 0x11
        /*001a*/ 	.short	(.L_5 - .L_4)
	.align		4
.L_4:
        /*001c*/ 	.word	index@(_Z6kernelPi)
        /*0020*/ 	.word	0x00000000


	//----- nvinfo : EIATTR_MIN_STACK_SIZE
	.align		4
.L_5:
        /*0024*/ 	.byte	0x04, 0x12
        /*0026*/ 	.short	(.L_7 - .L_6)
	.align		4
.L_6:
        /*0028*/ 	.word	index@(_Z6kernelPi)
        /*002c*/ 	.word	0x00000000
.L_7:


//--------------------- .nv.compat                --------------------------
	.section	.nv.compat,"",@"SHT_CUDA_COMPAT_INFO"
	.align	4
        /*0000*/ 	.byte	0x02, 0x09, 0x00, 0x00, 0x02, 0x02, 0x01, 0x00, 0x02, 0x05, 0x05, 0x00, 0x03, 0x07, 0x01, 0x01
        /*0010*/ 	.byte	0x02, 0x03, 0x00, 0x00, 0x02, 0x06, 0x01, 0x00, 0x04, 0x0b, 0x08, 0x00, 0x01, 0x00, 0x00, 0x00
        /*0020*/ 	.byte	0x00, 0x00, 0x00, 0x00


//--------------------- .nv.info._Z6kernelPi      --------------------------
	.section	.nv.info._Z6kernelPi,"",@"SHT_CUDA_INFO"
	.sectionflags	@""
	.align	4


	//----- nvinfo : EIATTR_CUDA_API_VERSION
	.align		4
        /*0000*/ 	.byte	0x04, 0x37
        /*0002*/ 	.short	(.L_9 - .L_8)
.L_8:
        /*0004*/ 	.word	0x00000082


	//----- nvinfo : EIATTR_KPARAM_INFO
	.align		4
.L_9:
        /*0008*/ 	.byte	0x04, 0x17
        /*000a*/ 	.short	(.L_11 - .L_10)
.L_10:
        /*000c*/ 	.word	0x00000000
        /*0010*/ 	.short	0x0000
        /*0012*/ 	.short	0x0000
        /*0014*/ 	.byte	0x00, 0xf5, 0x21, 0x00


	//----- nvinfo : EIATTR_SPARSE_MMA_MASK
	.align		4
.L_11:
        /*0018*/ 	.byte	0x03, 0x50
        /*001a*/ 	.short	0x0000


	//----- nvinfo : EIATTR_MAXREG_COUNT
	.align		4
        /*001c*/ 	.byte	0x03, 0x1b
        /*001e*/ 	.short	0x00ff


	//----- nvinfo : EIATTR_MERCURY_ISA_VERSION
	.align		4
        /*0020*/ 	.byte	0x03, 0x5f
        /*0022*/ 	.short	0x0101


	//----- nvinfo : EIATTR_VRC_CTA_INIT_COUNT
	.align		4
        /*0024*/ 	.byte	0x02, 0x4a
	.zero		1
	.zero		1


	//----- nvinfo : EIATTR_EXIT_INSTR_OFFSETS
	.align		4
        /*0028*/ 	.byte	0x04, 0x1c
        /*002a*/ 	.short	(.L_13 - .L_12)


	//   ....[0]....
.L_12:
        /*002c*/ 	.word	0x000000b0


	//   ....[1]....
        /*0030*/ 	.word	0x00000850


	//----- nvinfo : EIATTR_CRS_STACK_SIZE
	.align		4
.L_13:
        /*0034*/ 	.byte	0x04, 0x1e
        /*0036*/ 	.short	(.L_15 - .L_14)
.L_14:
        /*0038*/ 	.word	0x00000000


	//----- nvinfo : EIATTR_CBANK_PARAM_SIZE
	.align		4
.L_15:
        /*003c*/ 	.byte	0x03, 0x19
        /*003e*/ 	.short	0x0008


	//----- nvinfo : EIATTR_PARAM_CBANK
	.align		4
        /*0040*/ 	.byte	0x04, 0x0a
        /*0042*/ 	.short	(.L_17 - .L_16)
	.align		4
.L_16:
        /*0044*/ 	.word	index@(.nv.constant0._Z6kernelPi)
        /*0048*/ 	.short	0x0380
        /*004a*/ 	.short	0x0008


	//----- nvinfo : EIATTR_SW_WAR
	.align		4
.L_17:
        /*004c*/ 	.byte	0x04, 0x36
        /*004e*/ 	.short	(.L_19 - .L_18)
.L_18:
        /*0050*/ 	.word	0x00000008
.L_19:


//--------------------- .nv.callgraph             --------------------------
	.section	.nv.callgraph,"",@"SHT_CUDA_CALLGRAPH"
	.align	4
	.sectionentsize	8
	.align		4
        /*0000*/ 	.word	0x00000000
	.align		4
        /*0004*/ 	.word	0xffffffff
	.align		4
        /*0008*/ 	.word	0x00000000
	.align		4
        /*000c*/ 	.word	0xfffffffe
	.align		4
        /*0010*/ 	.word	0x00000000
	.align		4
        /*0014*/ 	.word	0xfffffffd
	.align		4
        /*0018*/ 	.word	0x00000000
	.align		4
        /*001c*/ 	.word	0xfffffffc


//--------------------- .text._Z6kernelPi         --------------------------
	.section	.text._Z6kernelPi,"ax",@progbits
	.align	128
        .global         _Z6kernelPi
        .type           _Z6kernelPi,@function
        .size           _Z6kernelPi,(.L_x_19 - _Z6kernelPi)
        .other          _Z6kernelPi,@"STO_CUDA_ENTRY STV_DEFAULT"
_Z6kernelPi:
.text._Z6kernelPi:
[----:B------:R-:W-:Y:S01]  /*0000*/  LDC R1, c[0x0][0x37c] ;  /* 0x0000df00ff017b82 */ /* 0x000fe20000000800 */
[----:B------:R-:W0:Y:S07]  /*0010*/  S2R R0, SR_TID.Y ;  /* 0x0000000000007919 */ /* 0x000e2e0000002200 */
[----:B------:R-:W1:Y:S01]  /*0020*/  LDC R2, c[0x0][0x360] ;  /* 0x0000d800ff027b82 */ /* 0x000e620000000800 */
[----:B------:R-:W1:Y:S07]  /*0030*/  S2R R3, SR_TID.X ;  /* 0x0000000000037919 */ /* 0x000e6e0000002100 */
[----:B------:R-:W0:Y:S08]  /*0040*/  S2UR UR5, SR_CTAID.Y ;  /* 0x00000000000579c3 */ /* 0x000e300000002600 */
[----:B------:R-:W0:Y:S08]  /*0050*/  LDC R5, c[0x0][0x364] ;  /* 0x0000d900ff057b82 */ /* 0x000e300000000800 */
[----:B------:R-:W1:Y:S01]  /*0060*/  S2UR UR4, SR_CTAID.X ;  /* 0x00000000000479c3 */ /* 0x000e620000002500 */
[----:B0-----:R-:W-:-:S05]  /*0070*/  IMAD R5, R5, UR5, R0 ;  /* 0x0000000505057c24 */ /* 0x001fca000f8e0200 */
[----:B------:R-:W-:Y:S01]  /*0080*/  ISETP.GT.U32.AND P0, PT, R5, 0x3e7, PT ;  /* 0x000003e70500780c */ /* 0x000fe20003f04070 */
[----:B-1----:R-:W-:-:S05]  /*0090*/  IMAD R2, R2, UR4, R3 ;  /* 0x0000000402027c24 */ /* 0x002fca000f8e0203 */
[----:B------:R-:W-:-:S13]  /*00a0*/  ISETP.GT.OR P0, PT, R2, 0x3e7, P0 ;  /* 0x000003e70200780c */ /* 0x000fda0000704670 */
[----:B------:R-:W-:Y:S05]  /*00b0*/  @P0 EXIT ;  /* 0x000000000000094d */ /* 0x000fea0003800000 */
[----:B------:R-:W-:Y:S01]  /*00c0*/  IADD3 R0, PT, PT, -R2, 0x1f4, RZ ;  /* 0x000001f402007810 */ /* 0x000fe20007ffe1ff */
[----:B------:R-:W-:Y:S01]  /*00d0*/  HFMA2 R6, -RZ, RZ, 0.87646484375, 0.000785350799560546875 ;  /* 0x3b03126fff067431 */ /* 0x000fe200000001ff */
[----:B------:R-:W-:Y:S01]  /*00e0*/  MOV R4, 0x43fa0000 ;  /* 0x43fa000000047802 */ /* 0x000fe20000000f00 */
[----:B------:R-:W-:Y:S01]  /*00f0*/  BSSY.RECONVERGENT B0, `(.L_x_0) ;  /* 0x000000f000007945 */ /* 0x000fe20003800200 */
[----:B------:R-:W-:Y:S01]  /*0100*/  I2FP.F32.S32 R0, R0 ;  /* 0x0000000000007245 */ /* 0x000fe20000201400 */
[----:B------:R-:W-:-:S04]  /*0110*/  IMAD R2, R5, 0x3e8, R2 ;  /* 0x000003e805027824 */ /* 0x000fc800078e0202 */
[----:B------:R-:W-:Y:S01]  /*0120*/  FMUL R0, R0, 1.5 ;  /* 0x3fc0000000007820 */ /* 0x000fe20000400000 */
[----:B------:R-:W-:-:S03]  /*0130*/  FFMA R3, R6, -R4, 1 ;  /* 0x3f80000006037423 */ /* 0x000fc60000000804 */
[----:B------:R-:W0:Y:S01]  /*0140*/  FCHK P0, R0, 500 ;  /* 0x43fa000000007902 */ /* 0x000e220000000000 */
[----:B------:R-:W-:-:S04]  /*0150*/  FFMA R3, R3, R6, 0.0020000000949949026108 ;  /* 0x3b03126f03037423 */ /* 0x000fc80000000006 */
[----:B------:R-:W-:-:S04]  /*0160*/  FFMA R6, R0, R3, RZ ;  /* 0x0000000300067223 */ /* 0x000fc800000000ff */
[----:B------:R-:W-:-:S04]  /*0170*/  FFMA R7, R6, -500, R0 ;  /* 0xc3fa000006077823 */ /* 0x000fc80000000000 */
[----:B------:R-:W-:Y:S01]  /*0180*/  FFMA R3, R3, R7, R6 ;  /* 0x0000000703037223 */ /* 0x000fe20000000006 */
[----:B0-----:R-:W-:Y:S06]  /*0190*/  @!P0 BRA `(.L_x_1) ;  /* 0x0000000000108947 */ /* 0x001fec0003800000 */
[----:B------:R-:W-:Y:S02]  /*01a0*/  MOV R3, R0 ;  /* 0x0000000000037202 */ /* 0x000fe40000000f00 */
[----:B------:R-:W-:-:S07]  /*01b0*/  MOV R6, 0x1d0 ;  /* 0x000001d000067802 */ /* 0x000fce0000000f00 */
[----:B------:R-:W-:Y:S05]  /*01c0*/  CALL.REL.NOINC `($__internal_0_$__cuda_sm3x_div_rn_noftz_f32_slowpath) ;  /* 0x0000000400a47944 */ /* 0x000fea0003c00000 */
[----:B------:R-:W-:-:S07]  /*01d0*/  MOV R3, R0 ;  /* 0x0000000000037202 */ /* 0x000fce0000000f00 */
.L_x_1:
[----:B------:R-:W-:Y:S05]  /*01e0*/  BSYNC.RECONVERGENT B0 ;  /* 0x0000000000007941 */ /* 0x000fea0003800200 */
.L_x_0:
[----:B------:R-:W-:Y:S01]  /*01f0*/  IADD3 R5, PT, PT, -R5, 0x1f4, RZ ;  /* 0x000001f405057810 */ /* 0x000fe20007ffe1ff */
[----:B------:R-:W-:Y:S01]  /*0200*/  HFMA2 R9, -RZ, RZ, 0.87646484375, 0.000785350799560546875 ;  /* 0x3b03126fff097431 */ /* 0x000fe200000001ff */
[----:B------:R-:W-:Y:S02]  /*0210*/  BSSY.RECONVERGENT B0, `(.L_x_2) ;  /* 0x000000e000007945 */ /* 0x000fe40003800200 */
[----:B------:R-:W-:-:S05]  /*0220*/  I2FP.F32.S32 R5, R5 ;  /* 0x0000000500057245 */ /* 0x000fca0000201400 */
[----:B------:R-:W-:Y:S01]  /*0230*/  FMUL R7, R5, 1.5 ;  /* 0x3fc0000005077820 */ /* 0x000fe20000400000 */
[----:B------:R-:W-:Y:S01]  /*0240*/  MOV R5, R3 ;  /* 0x0000000300057202 */ /* 0x000fe20000000f00 */
[----:B------:R-:W-:Y:S02]  /*0250*/  FFMA R0, R9, -R4, 1 ;  /* 0x3f80000009007423 */ /* 0x000fe40000000804 */
[----:B------:R-:W0:Y:S02]  /*0260*/  FCHK P0, R7, 500 ;  /* 0x43fa000007007902 */ /* 0x000e240000000000 */
[----:B------:R-:W-:-:S04]  /*0270*/  FFMA R0, R0, R9, 0.0020000000949949026108 ;  /* 0x3b03126f00007423 */ /* 0x000fc80000000009 */
[----:B------:R-:W-:-:S04]  /*0280*/  FFMA R6, R0, R7, RZ ;  /* 0x0000000700067223 */ /* 0x000fc800000000ff */
[----:B------:R-:W-:-:S04]  /*0290*/  FFMA R9, R6, -500, R7 ;  /* 0xc3fa000006097823 */ /* 0x000fc80000000007 */
[----:B------:R-:W-:Y:S01]  /*02a0*/  FFMA R0, R0, R9, R6 ;  /* 0x0000000900007223 */ /* 0x000fe20000000006 */
[----:B0-----:R-:W-:Y:S06]  /*02b0*/  @!P0 BRA `(.L_x_3) ;  /* 0x00000000000c8947 */ /* 0x001fec0003800000 */
[----:B------:R-:W-:Y:S01]  /*02c0*/  IMAD.MOV.U32 R3, RZ, RZ, R7 ;  /* 0x000000ffff037224 */ /* 0x000fe200078e0007 */
[----:B------:R-:W-:-:S07]  /*02d0*/  MOV R6, 0x2f0 ;  /* 0x000002f000067802 */ /* 0x000fce0000000f00 */
[----:B------:R-:W-:Y:S05]  /*02e0*/  CALL.REL.NOINC `($__internal_0_$__cuda_sm3x_div_rn_noftz_f32_slowpath) ;  /* 0x00000004005c7944 */ /* 0x000fea0003c00000 */
.L_x_3:
[----:B------:R-:W-:Y:S05]  /*02f0*/  BSYNC.RECONVERGENT B0 ;  /* 0x0000000000007941 */ /* 0x000fea0003800200 */
.L_x_2:
[----:B------:R-:W-:Y:S01]  /*0300*/  HFMA2 R6, -RZ, RZ, 0, 0 ;  /* 0x00000000ff067431 */ /* 0x000fe200000001ff */
[----:B------:R-:W-:Y:S01]  /*0310*/  BSSY.RECONVERGENT B0, `(.L_x_4) ;  /* 0x0000050000007945 */ /* 0x000fe20003800200 */
[----:B------:R-:W0:Y:S05]  /*0320*/  LDCU.64 UR4, c[0x0][0x358] ;  /* 0x00006b00ff0477ac */ /* 0x000e2a0008000a00 */
.L_x_6:
[----:B------:R-:W-:Y:S01]  /*0330*/  FMUL R4, R0, R0 ;  /* 0x0000000000047220 */ /* 0x000fe20000400000 */
[----:B------:R-:W-:-:S03]  /*0340*/  FADD R3, R5, R5 ;  /* 0x0000000505037221 */ /* 0x000fc60000000000 */
[----:B------:R-:W-:Y:S01]  /*0350*/  FFMA R4, R5, R5, -R4 ;  /* 0x0000000505047223 */ /* 0x000fe20000000804 */
[----:B------:R-:W-:-:S03]  /*0360*/  FFMA R5, R3, R0, 0.15600000321865081787 ;  /* 0x3e1fbe7703057423 */ /* 0x000fc60000000000 */
[----:B------:R-:W-:Y:S01]  /*0370*/  FADD R4, R4, -0.80000001192092895508 ;  /* 0xbf4ccccd04047421 */ /* 0x000fe20000000000 */
[----:B------:R-:W-:-:S03]  /*0380*/  FMUL R8, R5, R5 ;  /* 0x0000000505087220 */ /* 0x000fc60000400000 */
[----:B------:R-:W-:-:S04]  /*0390*/  FMUL R3, R4, R4 ;  /* 0x0000000404037220 */ /* 0x000fc80000400000 */
[----:B------:R-:W-:-:S05]  /*03a0*/  FADD R0, R3, R8 ;  /* 0x0000000803007221 */ /* 0x000fca0000000000 */
[----:B------:R-:W-:Y:S02]  /*03b0*/  FSETP.GT.AND P0, PT, R0, 1000, PT ;  /* 0x447a00000000780b */ /* 0x000fe40003f04000 */
[----:B------:R-:W-:-:S11]  /*03c0*/  MOV R0, RZ ;  /* 0x000000ff00007202 */ /* 0x000fd60000000f00 */
[----:B------:R-:W-:Y:S05]  /*03d0*/  @P0 BRA `(.L_x_5) ;  /* 0x00000004000c0947 */ /* 0x000fea0003800000 */
[----:B------:R-:W-:Y:S01]  /*03e0*/  FADD R3, R3, -R8 ;  /* 0x8000000803037221 */ /* 0x000fe20000000000 */
[----:B------:R-:W-:-:S03]  /*03f0*/  FADD R4, R4, R4 ;  /* 0x0000000404047221 */ /* 0x000fc60000000000 */
[----:B------:R-:W-:Y:S01]  /*0400*/  FADD R7, R3, -0.80000001192092895508 ;  /* 0xbf4ccccd03077421 */ /* 0x000fe20000000000 */
[----:B------:R-:W-:-:S03]  /*0410*/  FFMA R5, R4, R5, 0.15600000321865081787 ;  /* 0x3e1fbe7704057423 */ /* 0x000fc60000000005 */
[----:B------:R-:W-:Y:S01]  /*0420*/  FMUL R3, R7, R7 ;  /* 0x0000000707037220 */ /* 0x000fe20000400000 */
[----:B------:R-:W-:-:S04]  /*0430*/  FMUL R4, R5, R5 ;  /* 0x0000000505047220 */ /* 0x000fc80000400000 */
[----:B------:R-:W-:-:S05]  /*0440*/  FADD R8, R3, R4 ;  /* 0x0000000403087221 */ /* 0x000fca0000000000 */
[----:B------:R-:W-:-:S13]  /*0450*/  FSETP.GT.AND P0, PT, R8, 1000, PT ;  /* 0x447a00000800780b */ /* 0x000fda0003f04000 */
        /* <DEDUP_REMOVED lines=50> */
[----:B------:R-:W-:-:S04]  /*0780*/  FMUL R3, R5, R5 ;  /* 0x0000000505037220 */ /* 0x000fc80000400000 */
[----:B------:R-:W-:-:S05]  /*0790*/  FFMA R3, R4, R4, R3 ;  /* 0x0000000404037223 */ /* 0x000fca0000000003 */
[----:B------:R-:W-:-:S13]  /*07a0*/  FSETP.GT.AND P0, PT, R3, 1000, PT ;  /* 0x447a00000300780b */ /* 0x000fda0003f04000 */
[----:B------:R-:W-:Y:S05]  /*07b0*/  @P0 BRA `(.L_x_5) ;  /* 0x0000000000140947 */ /* 0x000fea0003800000 */
[----:B------:R-:W-:Y:S02]  /*07c0*/  IADD3 R6, PT, PT, R6, 0x8, RZ ;  /* 0x0000000806067810 */ /* 0x000fe40007ffe0ff */
[----:B------:R-:W-:Y:S02]  /*07d0*/  MOV R0, R4 ;  /* 0x0000000400007202 */ /* 0x000fe40000000f00 */
[----:B------:R-:W-:-:S13]  /*07e0*/  ISETP.NE.AND P0, PT, R6, 0xc8, PT ;  /* 0x000000c80600780c */ /* 0x000fda0003f05270 */
[----:B------:R-:W-:Y:S05]  /*07f0*/  @P0 BRA `(.L_x_6) ;  /* 0xfffffff800cc0947 */ /* 0x000fea000383ffff */
[----:B------:R-:W-:-:S07]  /*0800*/  HFMA2 R0, -RZ, RZ, 0, 5.9604644775390625e-08 ;  /* 0x00000001ff007431 */ /* 0x000fce00000001ff */
.L_x_5:
[----:B0-----:R-:W-:Y:S05]  /*0810*/  BSYNC.RECONVERGENT B0 ;  /* 0x0000000000007941 */ /* 0x001fea0003800200 */
.L_x_4:
[----:B------:R-:W0:Y:S02]  /*0820*/  LDC.64 R4, c[0x0][0x380] ;  /* 0x0000e000ff047b82 */ /* 0x000e240000000a00 */
[----:B0-----:R-:W-:-:S05]  /*0830*/  IMAD.WIDE R2, R2, 0x4, R4 ;  /* 0x0000000402027825 */ /* 0x001fca00078e0204 */
[----:B------:R-:W-:Y:S01]  /*0840*/  STG.E desc[UR4][R2.64], R0 ;  /* 0x0000000002007986 */ /* 0x000fe2000c101904 */
[----:B------:R-:W-:Y:S05]  /*0850*/  EXIT ;  /* 0x000000000000794d */ /* 0x000fea0003800000 */
        .weak           $__internal_0_$__cuda_sm3x_div_rn_noftz_f32_slowpath
        .type           $__internal_0_$__cuda_sm3x_div_rn_noftz_f32_slowpath,@function
        .size           $__internal_0_$__cuda_sm3x_div_rn_noftz_f32_slowpath,(.L_x_19 - $__internal_0_$__cuda_sm3x_div_rn_noftz_f32_slowpath)
$__internal_0_$__cuda_sm3x_div_rn_noftz_f32_slowpath:
[----:B------:R-:W-:Y:S01]  /*0860*/  SHF.R.U32.HI R7, RZ, 0x17, R4 ;  /* 0x00000017ff077819 */ /* 0x000fe20000011604 */
[----:B------:R-:W-:Y:S01]  /*0870*/  BSSY.RECONVERGENT B1, `(.L_x_7) ;  /* 0x0000064000017945 */ /* 0x000fe20003800200 */
[----:B------:R-:W-:Y:S02]  /*0880*/  SHF.R.U32.HI R0, RZ, 0x17, R3 ;  /* 0x00000017ff007819 */ /* 0x000fe40000011603 */
[----:B------:R-:W-:Y:S02]  /*0890*/  LOP3.LUT R7, R7, 0xff, RZ, 0xc0, !PT ;  /* 0x000000ff07077812 */ /* 0x000fe400078ec0ff */
[----:B------:R-:W-:Y:S02]  /*08a0*/  LOP3.LUT R12, R0, 0xff, RZ, 0xc0, !PT ;  /* 0x000000ff000c7812 */ /* 0x000fe400078ec0ff */
[----:B------:R-:W-:Y:S01]  /*08b0*/  MOV R8, 0x43fa0000 ;  /* 0x43fa000000087802 */ /* 0x000fe20000000f00 */
[----:B------:R-:W-:Y:S01]  /*08c0*/  VIADD R10, R7, 0xffffffff ;  /* 0xffffffff070a7836 */ /* 0x000fe20000000000 */
[----:B------:R-:W-:-:S04]  /*08d0*/  IADD3 R11, PT, PT, R12, -0x1, RZ ;  /* 0xffffffff0c0b7810 */ /* 0x000fc80007ffe0ff */
[----:B------:R-:W-:-:S04]  /*08e0*/  ISETP.GT.U32.AND P0, PT, R10, 0xfd, PT ;  /* 0x000000fd0a00780c */ /* 0x000fc80003f04070 */
[----:B------:R-:W-:-:S13]  /*08f0*/  ISETP.GT.U32.OR P0, PT, R11, 0xfd, P0 ;  /* 0x000000fd0b00780c */ /* 0x000fda0000704470 */
[----:B------:R-:W-:Y:S01]  /*0900*/  @!P0 MOV R9, RZ ;  /* 0x000000ff00098202 */ /* 0x000fe20000000f00 */
[----:B------:R-:W-:Y:S06]  /*0910*/  @!P0 BRA `(.L_x_8) ;  /* 0x0000000000608947 */ /* 0x000fec0003800000 */
[----:B------:R-:W-:Y:S01]  /*0920*/  HFMA2 R0, -RZ, RZ, 3.98828125, 0 ;  /* 0x43fa0000ff007431 */ /* 0x000fe200000001ff */
[----:B------:R-:W-:-:S04]  /*0930*/  FSETP.GTU.FTZ.AND P0, PT, |R3|, +INF , PT ;  /* 0x7f8000000300780b */ /* 0x000fc80003f1c200 */
[----:B------:R-:W-:-:S04]  /*0940*/  FSETP.GTU.FTZ.AND P1, PT, |R0|, +INF , PT ;  /* 0x7f8000000000780b */ /* 0x000fc80003f3c200 */
[----:B------:R-:W-:-:S13]  /*0950*/  PLOP3.LUT P0, PT, P0, P1, PT, 0xf8, 0x8f ;  /* 0x00000000008f781c */ /* 0x000fda0000703f70 */
[----:B------:R-:W-:Y:S05]  /*0960*/  @P0 BRA `(.L_x_9) ;  /* 0x00000004004c0947 */ /* 0x000fea0003800000 */
[----:B------:R-:W-:-:S13]  /*0970*/  LOP3.LUT P0, RZ, R8, 0x7fffffff, R3, 0xc8, !PT ;  /* 0x7fffffff08ff7812 */ /* 0x000fda000780c803 */
[----:B------:R-:W-:Y:S05]  /*0980*/  @!P0 BRA `(.L_x_10) ;  /* 0x00000004003c8947 */ /* 0x000fea0003800000 */
[C---:B------:R-:W-:Y:S02]  /*0990*/  FSETP.NEU.FTZ.AND P2, PT, |R3|.reuse, +INF , PT ;  /* 0x7f8000000300780b */ /* 0x040fe40003f5d200 */
[----:B------:R-:W-:Y:S02]  /*09a0*/  FSETP.NEU.FTZ.AND P1, PT, |R0|, +INF , PT ;  /* 0x7f8000000000780b */ /* 0x000fe40003f3d200 */
[----:B------:R-:W-:-:S11]  /*09b0*/  FSETP.NEU.FTZ.AND P0, PT, |R3|, +INF , PT ;  /* 0x7f8000000300780b */ /* 0x000fd60003f1d200 */
[----:B------:R-:W-:Y:S05]  /*09c0*/  @!P1 BRA !P2, `(.L_x_10) ;  /* 0x00000004002c9947 */ /* 0x000fea0005000000 */
[----:B------:R-:W-:-:S04]  /*09d0*/  LOP3.LUT P2, RZ, R3, 0x7fffffff, RZ, 0xc0, !PT ;  /* 0x7fffffff03ff7812 */ /* 0x000fc8000784c0ff */
[----:B------:R-:W-:-:S13]  /*09e0*/  PLOP3.LUT P1, PT, P1, P2, PT, 0x2f, 0xf2 ;  /* 0x0000000000f2781c */ /* 0x000fda0000f24577 */
[----:B------:R-:W-:Y:S05]  /*09f0*/  @P1 BRA `(.L_x_11) ;  /* 0x0000000400181947 */ /* 0x000fea0003800000 */
[----:B------:R-:W-:-:S04]  /*0a00*/  LOP3.LUT P1, RZ, R8, 0x7fffffff, RZ, 0xc0, !PT ;  /* 0x7fffffff08ff7812 */ /* 0x000fc8000782c0ff */
[----:B------:R-:W-:-:S13]  /*0a10*/  PLOP3.LUT P0, PT, P0, P1, PT, 0x2f, 0xf2 ;  /* 0x0000000000f2781c */ /* 0x000fda0000702577 */
[----:B------:R-:W-:Y:S05]  /*0a20*/  @P0 BRA `(.L_x_12) ;  /* 0x0000000400000947 */ /* 0x000fea0003800000 */
[----:B------:R-:W-:Y:S02]  /*0a30*/  ISETP.GE.AND P0, PT, R11, RZ, PT ;  /* 0x000000ff0b00720c */ /* 0x000fe40003f06270 */
[----:B------:R-:W-:-:S11]  /*0a40*/  ISETP.GE.AND P1, PT, R10, RZ, PT ;  /* 0x000000ff0a00720c */ /* 0x000fd60003f26270 */
[----:B------:R-:W-:Y:S01]  /*0a50*/  @P0 MOV R9, RZ ;  /* 0x000000ff00090202 */ /* 0x000fe20000000f00 */
[----:B------:R-:W-:Y:S02]  /*0a60*/  @!P0 IMAD.MOV.U32 R9, RZ, RZ, -0x40 ;  /* 0xffffffc0ff098424 */ /* 0x000fe400078e00ff */
[----:B------:R-:W-:Y:S01]  /*0a70*/  @!P0 FFMA R3, R3, 1.84467440737095516160e+19, RZ ;  /* 0x5f80000003038823 */ /* 0x000fe200000000ff */
[----:B------:R-:W-:Y:S02]  /*0a80*/  @!P1 FFMA R8, R0, 1.84467440737095516160e+19, RZ ;  /* 0x5f80000000089823 */ /* 0x000fe400000000ff */
[----:B------:R-:W-:-:S07]  /*0a90*/  @!P1 IADD3 R9, PT, PT, R9, 0x40, RZ ;  /* 0x0000004009099810 */ /* 0x000fce0007ffe0ff */
.L_x_8:
[----:B------:R-:W-:Y:S01]  /*0aa0*/  LEA R11, R7, 0xc0800000, 0x17 ;  /* 0xc0800000070b7811 */ /* 0x000fe200078eb8ff */
[----:B------:R-:W-:Y:S03]  /*0ab0*/  BSSY.RECONVERGENT B2, `(.L_x_13) ;  /* 0x0000036000027945 */ /* 0x000fe60003800200 */
[----:B------:R-:W-:Y:S02]  /*0ac0*/  IADD3 R11, PT, PT, -R11, R8, RZ ;  /* 0x000000080b0b7210 */ /* 0x000fe40007ffe1ff */
[----:B------:R-:W-:Y:S02]  /*0ad0*/  IADD3 R8, PT, PT, R12, -0x7f, RZ ;  /* 0xffffff810c087810 */ /* 0x000fe40007ffe0ff */
[----:B------:R-:W0:Y:S01]  /*0ae0*/  MUFU.RCP R10, R11 ;  /* 0x0000000b000a7308 */ /* 0x000e220000001000 */
[----:B------:R-:W-:Y:S02]  /*0af0*/  FADD.FTZ R13, -R11, -RZ ;  /* 0x800000ff0b0d7221 */ /* 0x000fe40000010100 */
[C---:B------:R-:W-:Y:S01]  /*0b00*/  IMAD R0, R8.reuse, -0x800000, R3 ;  /* 0xff80000008007824 */ /* 0x040fe200078e0203 */
[----:B------:R-:W-:-:S04]  /*0b10*/  IADD3 R8, PT, PT, R8, 0x7f, -R7 ;  /* 0x0000007f08087810 */ /* 0x000fc80007ffe807 */
[----:B------:R-:W-:Y:S01]  /*0b20*/  IADD3 R8, PT, PT, R8, R9, RZ ;  /* 0x0000000908087210 */ /* 0x000fe20007ffe0ff */
[----:B0-----:R-:W-:-:S04]  /*0b30*/  FFMA R15, R10, R13, 1 ;  /* 0x3f8000000a0f7423 */ /* 0x001fc8000000000d */
[----:B------:R-:W-:-:S04]  /*0b40*/  FFMA R12, R10, R15, R10 ;  /* 0x0000000f0a0c7223 */ /* 0x000fc8000000000a */
[----:B------:R-:W-:-:S04]  /*0b50*/  FFMA R3, R0, R12, RZ ;  /* 0x0000000c00037223 */ /* 0x000fc800000000ff */
[----:B------:R-:W-:-:S04]  /*0b60*/  FFMA R10, R13, R3, R0 ;  /* 0x000000030d0a7223 */ /* 0x000fc80000000000 */
[----:B------:R-:W-:-:S04]  /*0b70*/  FFMA R15, R12, R10, R3 ;  /* 0x0000000a0c0f7223 */ /* 0x000fc80000000003 */
[----:B------:R-:W-:-:S04]  /*0b80*/  FFMA R10, R13, R15, R0 ;  /* 0x0000000f0d0a7223 */ /* 0x000fc80000000000 */
[----:B------:R-:W-:-:S05]  /*0b90*/  FFMA R0, R12, R10, R15 ;  /* 0x0000000a0c007223 */ /* 0x000fca000000000f */
[----:B------:R-:W-:-:S04]  /*0ba0*/  SHF.R.U32.HI R3, RZ, 0x17, R0 ;  /* 0x00000017ff037819 */ /* 0x000fc80000011600 */
[----:B------:R-:W-:-:S04]  /*0bb0*/  LOP3.LUT R3, R3, 0xff, RZ, 0xc0, !PT ;  /* 0x000000ff03037812 */ /* 0x000fc800078ec0ff */
[----:B------:R-:W-:-:S05]  /*0bc0*/  IADD3 R9, PT, PT, R3, R8, RZ ;  /* 0x0000000803097210 */ /* 0x000fca0007ffe0ff */
[----:B------:R-:W-:-:S05]  /*0bd0*/  VIADD R3, R9, 0xffffffff ;  /* 0xffffffff09037836 */ /* 0x000fca0000000000 */
[----:B------:R-:W-:-:S13]  /*0be0*/  ISETP.GE.U32.AND P0, PT, R3, 0xfe, PT ;  /* 0x000000fe0300780c */ /* 0x000fda0003f06070 */
[----:B------:R-:W-:Y:S05]  /*0bf0*/  @!P0 BRA `(.L_x_14) ;  /* 0x0000000000808947 */ /* 0x000fea0003800000 */
[----:B------:R-:W-:-:S13]  /*0c00*/  ISETP.GT.AND P0, PT, R9, 0xfe, PT ;  /* 0x000000fe0900780c */ /* 0x000fda0003f04270 */
[----:B------:R-:W-:Y:S05]  /*0c10*/  @P0 BRA `(.L_x_15) ;  /* 0x00000000006c0947 */ /* 0x000fea0003800000 */
[----:B------:R-:W-:-:S13]  /*0c20*/  ISETP.GE.AND P0, PT, R9, 0x1, PT ;  /* 0x000000010900780c */ /* 0x000fda0003f06270 */
[----:B------:R-:W-:Y:S05]  /*0c30*/  @P0 BRA `(.L_x_16) ;  /* 0x0000000000740947 */ /* 0x000fea0003800000 */
[----:B------:R-:W-:Y:S02]  /*0c40*/  ISETP.GE.AND P0, PT, R9, -0x18, PT ;  /* 0xffffffe80900780c */ /* 0x000fe40003f06270 */
[----:B------:R-:W-:-:S11]  /*0c50*/  LOP3.LUT R0, R0, 0x80000000, RZ, 0xc0, !PT ;  /* 0x8000000000007812 */ /* 0x000fd600078ec0ff */
[----:B------:R-:W-:Y:S05]  /*0c60*/  @!P0 BRA `(.L_x_16) ;  /* 0x0000000000688947 */ /* 0x000fea0003800000 */
[CCC-:B------:R-:W-:Y:S01]  /*0c70*/  FFMA.RZ R3, R12.reuse, R10.reuse, R15.reuse ;  /* 0x0000000a0c037223 */ /* 0x1c0fe2000000c00f */
[CCC-:B------:R-:W-:Y:S01]  /*0c80*/  FFMA.RM R8, R12.reuse, R10.reuse, R15.reuse ;  /* 0x0000000a0c087223 */ /* 0x1c0fe2000000400f */
[C---:B------:R-:W-:Y:S02]  /*0c90*/  ISETP.NE.AND P2, PT, R9.reuse, RZ, PT ;  /* 0x000000ff0900720c */ /* 0x040fe40003f45270 */
[----:B------:R-:W-:Y:S02]  /*0ca0*/  ISETP.NE.AND P1, PT, R9, RZ, PT ;  /* 0x000000ff0900720c */ /* 0x000fe40003f25270 */
[----:B------:R-:W-:Y:S01]  /*0cb0*/  LOP3.LUT R7, R3, 0x7fffff, RZ, 0xc0, !PT ;  /* 0x007fffff03077812 */ /* 0x000fe200078ec0ff */
[----:B------:R-:W-:Y:S01]  /*0cc0*/  FFMA.RP R3, R12, R10, R15 ;  /* 0x0000000a0c037223 */ /* 0x000fe2000000800f */
[----:B------:R-:W-:Y:S02]  /*0cd0*/  IADD3 R10, PT, PT, R9, 0x20, RZ ;  /* 0x00000020090a7810 */ /* 0x000fe40007ffe0ff */
[----:B------:R-:W-:-:S02]  /*0ce0*/  LOP3.LUT R7, R7, 0x800000, RZ, 0xfc, !PT ;  /* 0x0080000007077812 */ /* 0x000fc400078efcff */
[----:B------:R-:W-:Y:S02]  /*0cf0*/  IADD3 R9, PT, PT, -R9, RZ, RZ ;  /* 0x000000ff09097210 */ /* 0x000fe40007ffe1ff */
[----:B------:R-:W-:Y:S02]  /*0d00*/  SHF.L.U32 R10, R7, R10, RZ ;  /* 0x0000000a070a7219 */ /* 0x000fe400000006ff */
[----:B------:R-:W-:Y:S02]  /*0d10*/  FSETP.NEU.FTZ.AND P0, PT, R3, R8, PT ;  /* 0x000000080300720b */ /* 0x000fe40003f1d000 */
[----:B------:R-:W-:Y:S02]  /*0d20*/  SEL R8, R9, RZ, P2 ;  /* 0x000000ff09087207 */ /* 0x000fe40001000000 */
[----:B------:R-:W-:Y:S02]  /*0d30*/  ISETP.NE.AND P1, PT, R10, RZ, P1 ;  /* 0x000000ff0a00720c */ /* 0x000fe40000f25270 */
[----:B------:R-:W-:-:S02]  /*0d40*/  SHF.R.U32.HI R8, RZ, R8, R7 ;  /* 0x00000008ff087219 */ /* 0x000fc40000011607 */
[----:B------:R-:W-:Y:S02]  /*0d50*/  PLOP3.LUT P0, PT, P0, P1, PT, 0xf8, 0x8f ;  /* 0x00000000008f781c */ /* 0x000fe40000703f70 */
[----:B------:R-:W-:Y:S02]  /*0d60*/  SHF.R.U32.HI R10, RZ, 0x1, R8 ;  /* 0x00000001ff0a7819 */ /* 0x000fe40000011608 */
[----:B------:R-:W-:-:S04]  /*0d70*/  SEL R3, RZ, 0x1, !P0 ;  /* 0x00000001ff037807 */ /* 0x000fc80004000000 */
[----:B------:R-:W-:-:S04]  /*0d80*/  LOP3.LUT R3, R3, 0x1, R10, 0xf8, !PT ;  /* 0x0000000103037812 */ /* 0x000fc800078ef80a */
[----:B------:R-:W-:-:S04]  /*0d90*/  LOP3.LUT R3, R3, R8, RZ, 0xc0, !PT ;  /* 0x0000000803037212 */ /* 0x000fc800078ec0ff */
[----:B------:R-:W-:-:S04]  /*0da0*/  IADD3 R3, PT, PT, R10, R3, RZ ;  /* 0x000000030a037210 */ /* 0x000fc80007ffe0ff */
[----:B------:R-:W-:Y:S01]  /*0db0*/  LOP3.LUT R0, R3, R0, RZ, 0xfc, !PT ;  /* 0x0000000003007212 */ /* 0x000fe200078efcff */
[----:B------:R-:W-:Y:S06]  /*0dc0*/  BRA `(.L_x_16) ;  /* 0x0000000000107947 */ /* 0x000fec0003800000 */
.L_x_15:
[----:B------:R-:W-:-:S04]  /*0dd0*/  LOP3.LUT R0, R0, 0x80000000, RZ, 0xc0, !PT ;  /* 0x8000000000007812 */ /* 0x000fc800078ec0ff */
[----:B------:R-:W-:Y:S01]  /*0de0*/  LOP3.LUT R0, R0, 0x7f800000, RZ, 0xfc, !PT ;  /* 0x7f80000000007812 */ /* 0x000fe200078efcff */
[----:B------:R-:W-:Y:S06]  /*0df0*/  BRA `(.L_x_16) ;  /* 0x0000000000047947 */ /* 0x000fec0003800000 */
.L_x_14:
[----:B------:R-:W-:-:S07]  /*0e00*/  LEA R0, R8, R0, 0x17 ;  /* 0x0000000008007211 */ /* 0x000fce00078eb8ff */
.L_x_16:
[----:B------:R-:W-:Y:S05]  /*0e10*/  BSYNC.RECONVERGENT B2 ;  /* 0x0000000000027941 */ /* 0x000fea0003800200 */
.L_x_13:
[----:B------:R-:W-:Y:S05]  /*0e20*/  BRA `(.L_x_17) ;  /* 0x0000000000207947 */ /* 0x000fea0003800000 */
.L_x_12:
[----:B------:R-:W-:-:S04]  /*0e30*/  LOP3.LUT R0, R8, 0x80000000, R3, 0x48, !PT ;  /* 0x8000000008007812 */ /* 0x000fc800078e4803 */
[----:B------:R-:W-:Y:S01]  /*0e40*/  LOP3.LUT R0, R0, 0x7f800000, RZ, 0xfc, !PT ;  /* 0x7f80000000007812 */ /* 0x000fe200078efcff */
[----:B------:R-:W-:Y:S06]  /*0e50*/  BRA `(.L_x_17) ;  /* 0x0000000000147947 */ /* 0x000fec0003800000 */
.L_x_11:
[----:B------:R-:W-:Y:S01]  /*0e60*/  LOP3.LUT R0, R8, 0x80000000, R3, 0x48, !PT ;  /* 0x8000000008007812 */ /* 0x000fe200078e4803 */
[----:B------:R-:W-:Y:S06]  /*0e70*/  BRA `(.L_x_17) ;  /* 0x00000000000c7947 */ /* 0x000fec0003800000 */
.L_x_10:
[----:B------:R-:W0:Y:S01]  /*0e80*/  MUFU.RSQ R0, -QNAN ;  /* 0xffc0000000007908 */ /* 0x000e220000001400 */
[----:B------:R-:W-:Y:S05]  /*0e90*/  BRA `(.L_x_17) ;  /* 0x0000000000047947 */ /* 0x000fea0003800000 */
.L_x_9:
[----:B------:R-:W-:-:S07]  /*0ea0*/  FADD.FTZ R0, R3, R0 ;  /* 0x0000000003007221 */ /* 0x000fce0000010000 */
.L_x_17:
[----:B------:R-:W-:Y:S05]  /*0eb0*/  BSYNC.RECONVERGENT B1 ;  /* 0x0000000000017941 */ /* 0x000fea0003800200 */
.L_x_7:
[----:B------:R-:W-:-:S04]  /*0ec0*/  HFMA2 R7, -RZ, RZ, 0, 0 ;  /* 0x00000000ff077431 */ /* 0x000fc800000001ff */
[----:B0-----:R-:W-:Y:S05]  /*0ed0*/  RET.REL.NODEC R6 `(_Z6kernelPi) ;  /* 0xfffffff006487950 */ /* 0x001fea0003c3ffff */
.L_x_18:
[----:B------:R-:W-:-:S00]  /*0ee0*/  BRA `(.L_x_18) ;  /* 0xfffffffc00fc7947 */ /* 0x000fc0000383ffff */
[----:B------:R-:W-:-:S00]  /*0ef0*/  NOP ;  /* 0x0000000000007918 */ /* 0x000fc00000000000 */
        /* <DEDUP_REMOVED lines=8> */
.L_x_19:


//--------------------- .nv.shared.reserved.0     --------------------------
	.section	.nv.shared.reserved.0,"aw",@nobits
	.weak		__nv_reservedSMEM_offset_0_alias
	.size		__nv_reservedSMEM_offset_0_alias, 0, 64
	.other		__nv_reservedSMEM_offset_0_alias,@"STO_CUDA_RESERVED_SHARED STV_DEFAULT"
__nv_reservedSMEM_offset_0_alias:
	.zero		0
	.zero		64


//--------------------- .nv.constant0._Z6kernelPi --------------------------
	.section	.nv.constant0._Z6kernelPi,"a",@progbits
	.sectionflags	@""
	.align	4
.nv.constant0._Z6kernelPi:
	.zero		904


//--------------------- SYMBOLS --------------------------

	.type		.nv.reservedSmem.offset0,@object
	.size		.nv.reservedSmem.offset0,0x4
